	.headerflags	@"EF_CUDA_TEXMODE_UNIFIED EF_CUDA_64BIT_ADDRESS EF_CUDA_ACCELERATORS EF_CUDA_SM90 EF_CUDA_VIRTUAL_SM(EF_CUDA_SM90)"
	.elftype	@"ET_EXEC"


//--------------------- .nv.info                  --------------------------
	.section	.nv.info,"",@"SHT_CUDA_INFO"
	.align	4


	//----- nvinfo : EIATTR_REGCOUNT
	.align		4
        /*0000*/ 	.byte	0x04, 0x2f
        /*0002*/ 	.short	(.L_3 - .L_2)
	.align		4
.L_2:
        /*0004*/ 	.word	index@(triton_poi_fused__native_batch_norm_legit_no_training_relu_71)
        /*0008*/ 	.word	0x00000013


	//----- nvinfo : EIATTR_MIN_STACK_SIZE
	.align		4
.L_3:
        /*000c*/ 	.byte	0x04, 0x12
        /*000e*/ 	.short	(.L_5 - .L_4)
	.align		4
.L_4:
        /*0010*/ 	.word	index@(triton_poi_fused__native_batch_norm_legit_no_training_relu_71)
        /*0014*/ 	.word	0x00000000


	//----- nvinfo : EIATTR_FRAME_SIZE
	.align		4
.L_5:
        /*0018*/ 	.byte	0x04, 0x11
        /*001a*/ 	.short	(.L_7 - .L_6)
	.align		4
.L_6:
        /*001c*/ 	.word	index@(triton_poi_fused__native_batch_norm_legit_no_training_relu_71)
        /*0020*/ 	.word	0x00000000


	//----- nvinfo : EIATTR_MIN_STACK_SIZE
	.align		4
.L_7:
        /*0024*/ 	.byte	0x04, 0x12
        /*0026*/ 	.short	(.L_9 - .L_8)
	.align		4
.L_8:
        /*0028*/ 	.word	index@(triton_poi_fused__native_batch_norm_legit_no_training_relu_71)
        /*002c*/ 	.word	0x00000000
.L_9:


//--------------------- .nv.info.triton_poi_fused__native_batch_norm_legit_no_training_relu_71 --------------------------
	.section	.nv.info.triton_poi_fused__native_batch_norm_legit_no_training_relu_71,"",@"SHT_CUDA_INFO"
	.sectionflags	@""
	.align	4


	//----- nvinfo : EIATTR_CUDA_API_VERSION
	.align		4
        /*0000*/ 	.byte	0x04, 0x37
        /*0002*/ 	.short	(.L_11 - .L_10)
.L_10:
        /*0004*/ 	.word	0x0000007c


	//----- nvinfo : EIATTR_KPARAM_INFO
	.align		4
.L_11:
        /*0008*/ 	.byte	0x04, 0x17
        /*000a*/ 	.short	(.L_13 - .L_12)
.L_12:
        /*000c*/ 	.word	0x00000000
        /*0010*/ 	.short	0x0006
        /*0012*/ 	.short	0x0030
        /*0014*/ 	.byte	0x00, 0xf0, 0x11, 0x00


	//----- nvinfo : EIATTR_KPARAM_INFO
	.align		4
.L_13:
        /*0018*/ 	.byte	0x04, 0x17
        /*001a*/ 	.short	(.L_15 - .L_14)
.L_14:
        /*001c*/ 	.word	0x00000000
        /*0020*/ 	.short	0x0005
        /*0022*/ 	.short	0x0028
        /*0024*/ 	.byte	0x00, 0xf4, 0x21, 0x00


	//----- nvinfo : EIATTR_KPARAM_INFO
	.align		4
.L_15:
        /*0028*/ 	.byte	0x04, 0x17
        /*002a*/ 	.short	(.L_17 - .L_16)
.L_16:
        /*002c*/ 	.word	0x00000000
        /*0030*/ 	.short	0x0004
        /*0032*/ 	.short	0x0020
        /*0034*/ 	.byte	0x00, 0xf4, 0x21, 0x00


	//----- nvinfo : EIATTR_KPARAM_INFO
	.align		4
.L_17:
        /*0038*/ 	.byte	0x04, 0x17
        /*003a*/ 	.short	(.L_19 - .L_18)
.L_18:
        /*003c*/ 	.word	0x00000000
        /*0040*/ 	.short	0x0003
        /*0042*/ 	.short	0x0018
        /*0044*/ 	.byte	0x00, 0xf4, 0x21, 0x00


	//----- nvinfo : EIATTR_KPARAM_INFO
	.align		4
.L_19:
        /*0048*/ 	.byte	0x04, 0x17
        /*004a*/ 	.short	(.L_21 - .L_20)
.L_20:
        /*004c*/ 	.word	0x00000000
        /*0050*/ 	.short	0x0002
        /*0052*/ 	.short	0x0010
        /*0054*/ 	.byte	0x00, 0xf4, 0x21, 0x00


	//----- nvinfo : EIATTR_KPARAM_INFO
	.align		4
.L_21:
        /*0058*/ 	.byte	0x04, 0x17
        /*005a*/ 	.short	(.L_23 - .L_22)
.L_22:
        /*005c*/ 	.word	0x00000000
        /*0060*/ 	.short	0x0001
        /*0062*/ 	.short	0x0008
        /*0064*/ 	.byte	0x00, 0xf4, 0x21, 0x00


	//----- nvinfo : EIATTR_KPARAM_INFO
	.align		4
.L_23:
        /*0068*/ 	.byte	0x04, 0x17
        /*006a*/ 	.short	(.L_25 - .L_24)
.L_24:
        /*006c*/ 	.word	0x00000000
        /*0070*/ 	.short	0x0000
        /*0072*/ 	.short	0x0000
        /*0074*/ 	.byte	0x00, 0xf4, 0x21, 0x00


	//----- nvinfo : EIATTR_SPARSE_MMA_MASK
	.align		4
.L_25:
        /*0078*/ 	.byte	0x03, 0x50
        /*007a*/ 	.short	0x0000


	//----- nvinfo : EIATTR_MAXREG_COUNT
	.align		4
        /*007c*/ 	.byte	0x03, 0x1b
        /*007e*/ 	.short	0x00ff


	//----- nvinfo : EIATTR_EXIT_INSTR_OFFSETS
	.align		4
        /*0080*/ 	.byte	0x04, 0x1c
        /*0082*/ 	.short	(.L_27 - .L_26)


	//   ....[0]....
.L_26:
        /*0084*/ 	.word	0x00000400


	//----- nvinfo : EIATTR_REQNTID
	.align		4
.L_27:
        /*0088*/ 	.byte	0x04, 0x10
        /*008a*/ 	.short	(.L_29 - .L_28)
.L_28:
        /*008c*/ 	.word	0x00000080
        /*0090*/ 	.word	0x00000001
        /*0094*/ 	.word	0x00000001


	//----- nvinfo : EIATTR_CBANK_PARAM_SIZE
	.align		4
.L_29:
        /*0098*/ 	.byte	0x03, 0x19
        /*009a*/ 	.short	0x0034


	//----- nvinfo : EIATTR_PARAM_CBANK
	.align		4
        /*009c*/ 	.byte	0x04, 0x0a
        /*009e*/ 	.short	(.L_31 - .L_30)
	.align		4
.L_30:
        /*00a0*/ 	.word	index@(.nv.constant0.triton_poi_fused__native_batch_norm_legit_no_training_relu_71)
        /*00a4*/ 	.short	0x0210
        /*00a6*/ 	.short	0x0034


	//----- nvinfo : EIATTR_SW_WAR
	.align		4
.L_31:
        /*00a8*/ 	.byte	0x04, 0x36
        /*00aa*/ 	.short	(.L_33 - .L_32)
.L_32:
        /*00ac*/ 	.word	0x00000008
.L_33:


//--------------------- .nv.callgraph             --------------------------
	.section	.nv.callgraph,"",@"SHT_CUDA_CALLGRAPH"
	.align	4
	.sectionentsize	8
	.align		4
        /*0000*/ 	.word	0x00000000
	.align		4
        /*0004*/ 	.word	0xffffffff
	.align		4
        /*0008*/ 	.word	0x00000000
	.align		4
        /*000c*/ 	.word	0xfffffffe
	.align		4
        /*0010*/ 	.word	0x00000000
	.align		4
        /*0014*/ 	.word	0xfffffffd
	.align		4
        /*0018*/ 	.word	0x00000000
	.align		4
        /*001c*/ 	.word	0xfffffffc


//--------------------- .nv.constant4             --------------------------
	.section	.nv.constant4,"a",@progbits
	.align	8
	.align		8
.nv.constant4:
        /*0000*/ 	.dword	_$_str
	.align		8
        /*0008*/ 	.dword	_$_str_$_2


//--------------------- .text.triton_poi_fused__native_batch_norm_legit_no_training_relu_71 --------------------------
	.section	.text.triton_poi_fused__native_batch_norm_legit_no_training_relu_71,"ax",@progbits
	.align	128
        .global         triton_poi_fused__native_batch_norm_legit_no_training_relu_71
        .type           triton_poi_fused__native_batch_norm_legit_no_training_relu_71,@function
        .size           triton_poi_fused__native_batch_norm_legit_no_training_relu_71,(.L_x_1 - triton_poi_fused__native_batch_norm_legit_no_training_relu_71)
        .other          triton_poi_fused__native_batch_norm_legit_no_training_relu_71,@"STO_CUDA_ENTRY STV_DEFAULT"
triton_poi_fused__native_batch_norm_legit_no_training_relu_71:
.text.triton_poi_fused__native_batch_norm_legit_no_training_relu_71:
[----:B------:R-:W-:Y:S01]  /*0000*/  LDC R1, c[0x0][0x28] ;  /* 0x00000a00ff017b82 */ /* 0x000fe20000000800 */
[----:B------:R-:W1:Y:S07]  /*0010*/  S2R R0, SR_TID.X ;  /* 0x0000000000007919 */ /* 0x000e6e0000002100 */
[----:B------:R-:W2:Y:S01]  /*0020*/  LDC.64 R10, c[0x0][0x220] ;  /* 0x00008800ff0a7b82 */ /* 0x000ea20000000a00 */
[----:B------:R-:W-:Y:S01]  /*0030*/  ULDC.64 UR4, c[0x0][0x208] ;  /* 0x0000820000047ab9 */ /* 0x000fe20000000a00 */
[----:B------:R-:W3:Y:S06]  /*0040*/  S2R R5, SR_CTAID.X ;  /* 0x0000000000057919 */ /* 0x000eec0000002500 */
[----:B------:R-:W4:Y:S08]  /*0050*/  LDC.64 R8, c[0x0][0x218] ;  /* 0x00008600ff087b82 */ /* 0x000f300000000a00 */
[----:B------:R-:W5:Y:S08]  /*0060*/  LDC.64 R14, c[0x0][0x230] ;  /* 0x00008c00ff0e7b82 */ /* 0x000f700000000a00 */
[----:B------:R-:W4:Y:S01]  /*0070*/  LDC.64 R12, c[0x0][0x228] ;  /* 0x00008a00ff0c7b82 */ /* 0x000f220000000a00 */
[----:B-1----:R-:W-:-:S02]  /*0080*/  SHF.L.U32 R0, R0, 0x2, RZ ;  /* 0x0000000200007819 */ /* 0x002fc400000006ff */
[----:B---3--:R-:W-:Y:S02]  /*0090*/  SHF.R.S32.HI R3, RZ, 0x16, R5 ;  /* 0x00000016ff037819 */ /* 0x008fe40000011405 */
[----:B------:R-:W-:Y:S02]  /*00a0*/  LOP3.LUT R0, R0, 0x1fc, RZ, 0xc0, !PT ;  /* 0x000001fc00007812 */ /* 0x000fe400078ec0ff */
[----:B------:R-:W-:Y:S02]  /*00b0*/  SGXT R3, R3, 0x1 ;  /* 0x000000010303781a */ /* 0x000fe40000000200 */
[----:B------:R-:W-:Y:S02]  /*00c0*/  LEA R0, R5, R0, 0x9 ;  /* 0x0000000005007211 */ /* 0x000fe400078e48ff */
[----:B------:R-:W1:Y:S02]  /*00d0*/  LDC.64 R4, c[0x0][0x210] ;  /* 0x00008400ff047b82 */ /* 0x000e640000000a00 */
[----:B------:R-:W-:-:S04]  /*00e0*/  LEA.HI R3, R3, R0, RZ, 0x4 ;  /* 0x0000000003037211 */ /* 0x000fc800078f20ff */
[--C-:B------:R-:W-:Y:S02]  /*00f0*/  SHF.R.S32.HI R2, RZ, 0x4, R3.reuse ;  /* 0x00000004ff027819 */ /* 0x100fe40000011403 */
[----:B------:R-:W-:-:S04]  /*0100*/  SHF.R.S32.HI R3, RZ, 0x1f, R3 ;  /* 0x0000001fff037819 */ /* 0x000fc80000011403 */
[----:B------:R-:W-:-:S04]  /*0110*/  LEA.HI R3, R3, R2, RZ, 0xa ;  /* 0x0000000203037211 */ /* 0x000fc800078f50ff */
[----:B------:R-:W-:-:S04]  /*0120*/  LOP3.LUT R3, R3, 0xfffffc00, RZ, 0xc0, !PT ;  /* 0xfffffc0003037812 */ /* 0x000fc800078ec0ff */
[----:B------:R-:W-:-:S05]  /*0130*/  IADD3 R3, R2, -R3, RZ ;  /* 0x8000000302037210 */ /* 0x000fca0007ffe0ff */
[----:B--2---:R-:W-:-:S06]  /*0140*/  IMAD.WIDE R10, R3, 0x4, R10 ;  /* 0x00000004030a7825 */ /* 0x004fcc00078e020a */
[----:B------:R-:W2:Y:S01]  /*0150*/  LDG.E.EL R10, desc[UR4][R10.64] ;  /* 0x000000040a0a7981 */ /* 0x000ea2000c2e1900 */
[----:B-1----:R-:W-:-:S04]  /*0160*/  IMAD.WIDE R4, R0, 0x4, R4 ;  /* 0x0000000400047825 */ /* 0x002fc800078e0204 */
[C---:B----4-:R-:W-:Y:S02]  /*0170*/  IMAD.WIDE R8, R3.reuse, 0x4, R8 ;  /* 0x0000000403087825 */ /* 0x050fe400078e0208 */
[----:B------:R-:W3:Y:S02]  /*0180*/  LDG.E.128 R4, desc[UR4][R4.64] ;  /* 0x0000000404047981 */ /* 0x000ee4000c1e1d00 */
[C---:B-----5:R-:W-:Y:S02]  /*0190*/  IMAD.WIDE R14, R3.reuse, 0x4, R14 ;  /* 0x00000004030e7825 */ /* 0x060fe400078e020e */
[----:B------:R1:W3:Y:S02]  /*01a0*/  LDG.E.EL R2, desc[UR4][R8.64] ;  /* 0x0000000408027981 */ /* 0x0002e4000c2e1900 */
[----:B0-----:R-:W-:Y:S02]  /*01b0*/  IMAD.WIDE R12, R3, 0x4, R12 ;  /* 0x00000004030c7825 */ /* 0x001fe400078e020c */
[----:B------:R-:W4:Y:S04]  /*01c0*/  LDG.E.EL R14, desc[UR4][R14.64] ;  /* 0x000000040e0e7981 */ /* 0x000f28000c2e1900 */
[----:B------:R0:W4:Y:S01]  /*01d0*/  LDG.E.EL R3, desc[UR4][R12.64] ;  /* 0x000000040c037981 */ /* 0x000122000c2e1900 */
[----:B------:R-:W-:Y:S01]  /*01e0*/  HFMA2.MMA R16, -RZ, RZ, 1.625, 0 ;  /* 0x3e800000ff107435 */ /* 0x000fe200000001ff */
[----:B-1----:R-:W1:Y:S02]  /*01f0*/  LDC.64 R8, c[0x0][0x238] ;  /* 0x00008e00ff087b82 */ /* 0x002e640000000a00 */
[----:B-1----:R-:W-:-:S04]  /*0200*/  IMAD.WIDE R8, R0, 0x4, R8 ;  /* 0x0000000400087825 */ /* 0x002fc800078e0208 */
[----:B--2---:R-:W-:-:S04]  /*0210*/  FADD R10, R10, 9.9999997473787516356e-06 ;  /* 0x3727c5ac0a0a7421 */ /* 0x004fc80000000000 */
[----:B------:R-:W1:Y:S02]  /*0220*/  MUFU.SQRT R11, R10 ;  /* 0x0000000a000b7308 */ /* 0x000e640000002000 */
[C---:B-1----:R-:W-:Y:S02]  /*0230*/  FSETP.GT.AND P0, PT, R11.reuse, 8.50705917302346158658e+37, PT ;  /* 0x7e8000000b00780b */ /* 0x042fe40003f04000 */
[----:B------:R-:W-:-:S11]  /*0240*/  FSETP.GEU.AND P1, PT, R11, 1.175494350822287508e-38, PT ;  /* 0x008000000b00780b */ /* 0x000fd60003f2e000 */
[----:B------:R-:W-:-:S04]  /*0250*/  @P0 FMUL R11, R11, 0.25 ;  /* 0x3e8000000b0b0820 */ /* 0x000fc80000400000 */
[----:B------:R-:W-:-:S06]  /*0260*/  @!P1 FMUL R11, R11, 16777216 ;  /* 0x4b8000000b0b9820 */ /* 0x000fcc0000400000 */
[----:B------:R-:W1:Y:S01]  /*0270*/  MUFU.RCP R11, R11 ;  /* 0x0000000b000b7308 */ /* 0x000e620000001000 */
[----:B0-----:R-:W-:Y:S01]  /*0280*/  FSEL R12, R16, 1, P0 ;  /* 0x3f800000100c7808 */ /* 0x001fe20000000000 */
[----:B---3--:R-:W-:-:S04]  /*0290*/  FADD R13, R4, -R2 ;  /* 0x80000002040d7221 */ /* 0x008fc80000000000 */
[----:B------:R-:W-:Y:S01]  /*02a0*/  @!P1 FMUL R12, R12, 16777216 ;  /* 0x4b8000000c0c9820 */ /* 0x000fe20000400000 */
[--C-:B------:R-:W-:Y:S01]  /*02b0*/  FADD R5, R5, -R2.reuse ;  /* 0x8000000205057221 */ /* 0x100fe20000000000 */
[--C-:B------:R-:W-:Y:S01]  /*02c0*/  FADD R15, R6, -R2.reuse ;  /* 0x80000002060f7221 */ /* 0x100fe20000000000 */
[----:B------:R-:W-:Y:S01]  /*02d0*/  FADD R7, R7, -R2 ;  /* 0x8000000207077221 */ /* 0x000fe20000000000 */
[----:B-1----:R-:W-:-:S04]  /*02e0*/  FMUL R12, R11, R12 ;  /* 0x0000000c0b0c7220 */ /* 0x002fc80000400000 */
[C---:B------:R-:W-:Y:S01]  /*02f0*/  FMUL R13, R12.reuse, R13 ;  /* 0x0000000d0c0d7220 */ /* 0x040fe20000400000 */
[C---:B------:R-:W-:Y:S01]  /*0300*/  FMUL R5, R12.reuse, R5 ;  /* 0x000000050c057220 */ /* 0x040fe20000400000 */
[C---:B------:R-:W-:Y:S01]  /*0310*/  FMUL R15, R12.reuse, R15 ;  /* 0x0000000f0c0f7220 */ /* 0x040fe20000400000 */
[----:B------:R-:W-:Y:S01]  /*0320*/  FMUL R7, R12, R7 ;  /* 0x000000070c077220 */ /* 0x000fe20000400000 */
[C-C-:B----4-:R-:W-:Y:S01]  /*0330*/  FFMA R13, R3.reuse, R13, R14.reuse ;  /* 0x0000000d030d7223 */ /* 0x150fe2000000000e */
[C-C-:B------:R-:W-:Y:S01]  /*0340*/  FFMA R5, R3.reuse, R5, R14.reuse ;  /* 0x0000000503057223 */ /* 0x140fe2000000000e */
[C-C-:B------:R-:W-:Y:S01]  /*0350*/  FFMA R15, R3.reuse, R15, R14.reuse ;  /* 0x0000000f030f7223 */ /* 0x140fe2000000000e */
[----:B------:R-:W-:Y:S02]  /*0360*/  FFMA R7, R3, R7, R14 ;  /* 0x0000000703077223 */ /* 0x000fe4000000000e */
[----:B------:R-:W-:Y:S02]  /*0370*/  FSETP.GEU.AND P3, PT, R13, RZ, PT ;  /* 0x000000ff0d00720b */ /* 0x000fe40003f6e000 */
[----:B------:R-:W-:-:S02]  /*0380*/  FSETP.GEU.AND P2, PT, R5, RZ, PT ;  /* 0x000000ff0500720b */ /* 0x000fc40003f4e000 */
[----:B------:R-:W-:Y:S02]  /*0390*/  FSETP.GEU.AND P1, PT, R15, RZ, PT ;  /* 0x000000ff0f00720b */ /* 0x000fe40003f2e000 */
[----:B------:R-:W-:Y:S02]  /*03a0*/  FSETP.GEU.AND P0, PT, R7, RZ, PT ;  /* 0x000000ff0700720b */ /* 0x000fe40003f0e000 */
[----:B------:R-:W-:Y:S02]  /*03b0*/  SEL R4, R13, RZ, P3 ;  /* 0x000000ff0d047207 */ /* 0x000fe40001800000 */
[----:B------:R-:W-:Y:S02]  /*03c0*/  SEL R5, R5, RZ, P2 ;  /* 0x000000ff05057207 */ /* 0x000fe40001000000 */
[----:B------:R-:W-:Y:S02]  /*03d0*/  SEL R6, R15, RZ, P1 ;  /* 0x000000ff0f067207 */ /* 0x000fe40000800000 */
[----:B------:R-:W-:-:S05]  /*03e0*/  SEL R7, R7, RZ, P0 ;  /* 0x000000ff07077207 */ /* 0x000fca0000000000 */
[----:B------:R-:W-:Y:S01]  /*03f0*/  STG.E.128 desc[UR4][R8.64], R4 ;  /* 0x0000000408007986 */ /* 0x000fe2000c101d04 */
[----:B------:R-:W-:Y:S05]  /*0400*/  EXIT ;  /* 0x000000000000794d */ /* 0x000fea0003800000 */
.L_x_0:
[----:B------:R-:W-:-:S00]  /*0410*/  BRA `(.L_x_0) ;  /* 0xfffffffc00fc7947 */ /* 0x000fc0000383ffff */
[----:B------:R-:W-:-:S00]  /*0420*/  NOP ;  /* 0x0000000000007918 */ /* 0x000fc00000000000 */
        /* <DEDUP_REMOVED lines=13> */
.L_x_1:


//--------------------- .nv.global.init           --------------------------
	.section	.nv.global.init,"aw",@progbits
.nv.global.init:
	.type		_$_str,@object
	.size		_$_str,(_$_str_$_2 - _$_str)
_$_str:
        /*0000*/ 	.byte	0x5f, 0x5f, 0x43, 0x55, 0x44, 0x41, 0x5f, 0x46, 0x54, 0x5a, 0x00
	.type		_$_str_$_2,@object
	.size		_$_str_$_2,(.L_1 - _$_str_$_2)
_$_str_$_2:
        /*000b*/ 	.byte	0x5f, 0x5f, 0x43, 0x55, 0x44, 0x41, 0x5f, 0x50, 0x52, 0x45, 0x43, 0x5f, 0x53, 0x51, 0x52, 0x54
        /*001b*/ 	.byte	0x00
.L_1:


//--------------------- .nv.constant0.triton_poi_fused__native_batch_norm_legit_no_training_relu_71 --------------------------
	.section	.nv.constant0.triton_poi_fused__native_batch_norm_legit_no_training_relu_71,"a",@progbits
	.sectionflags	@""
	.align	4
.nv.constant0.triton_poi_fused__native_batch_norm_legit_no_training_relu_71:
	.zero		580
